	.headerflags	@"EF_CUDA_TEXMODE_UNIFIED EF_CUDA_64BIT_ADDRESS EF_CUDA_ACCELERATORS EF_CUDA_SM90 EF_CUDA_VIRTUAL_SM(EF_CUDA_SM90)"
	.elftype	@"ET_EXEC"


//--------------------- .nv.info                  --------------------------
	.section	.nv.info,"",@"SHT_CUDA_INFO"
	.align	4


	//----- nvinfo : EIATTR_REGCOUNT
	.align		4
        /*0000*/ 	.byte	0x04, 0x2f
        /*0002*/ 	.short	(.L_1 - .L_0)
	.align		4
.L_0:
        /*0004*/ 	.word	index@(triton_poi_fused_constant_pad_nd_21)
        /*0008*/ 	.word	0x0000000d


	//----- nvinfo : EIATTR_MIN_STACK_SIZE
	.align		4
.L_1:
        /*000c*/ 	.byte	0x04, 0x12
        /*000e*/ 	.short	(.L_3 - .L_2)
	.align		4
.L_2:
        /*0010*/ 	.word	index@(triton_poi_fused_constant_pad_nd_21)
        /*0014*/ 	.word	0x00000000


	//----- nvinfo : EIATTR_FRAME_SIZE
	.align		4
.L_3:
        /*0018*/ 	.byte	0x04, 0x11
        /*001a*/ 	.short	(.L_5 - .L_4)
	.align		4
.L_4:
        /*001c*/ 	.word	index@(triton_poi_fused_constant_pad_nd_21)
        /*0020*/ 	.word	0x00000000


	//----- nvinfo : EIATTR_MIN_STACK_SIZE
	.align		4
.L_5:
        /*0024*/ 	.byte	0x04, 0x12
        /*0026*/ 	.short	(.L_7 - .L_6)
	.align		4
.L_6:
        /*0028*/ 	.word	index@(triton_poi_fused_constant_pad_nd_21)
        /*002c*/ 	.word	0x00000000
.L_7:


//--------------------- .nv.info.triton_poi_fused_constant_pad_nd_21 --------------------------
	.section	.nv.info.triton_poi_fused_constant_pad_nd_21,"",@"SHT_CUDA_INFO"
	.sectionflags	@""
	.align	4


	//----- nvinfo : EIATTR_CUDA_API_VERSION
	.align		4
        /*0000*/ 	.byte	0x04, 0x37
        /*0002*/ 	.short	(.L_9 - .L_8)
.L_8:
        /*0004*/ 	.word	0x0000007c


	//----- nvinfo : EIATTR_KPARAM_INFO
	.align		4
.L_9:
        /*0008*/ 	.byte	0x04, 0x17
        /*000a*/ 	.short	(.L_11 - .L_10)
.L_10:
        /*000c*/ 	.word	0x00000000
        /*0010*/ 	.short	0x0002
        /*0012*/ 	.short	0x0010
        /*0014*/ 	.byte	0x00, 0xf0, 0x11, 0x00


	//----- nvinfo : EIATTR_KPARAM_INFO
	.align		4
.L_11:
        /*0018*/ 	.byte	0x04, 0x17
        /*001a*/ 	.short	(.L_13 - .L_12)
.L_12:
        /*001c*/ 	.word	0x00000000
        /*0020*/ 	.short	0x0001
        /*0022*/ 	.short	0x0008
        /*0024*/ 	.byte	0x00, 0xf4, 0x21, 0x00


	//----- nvinfo : EIATTR_KPARAM_INFO
	.align		4
.L_13:
        /*0028*/ 	.byte	0x04, 0x17
        /*002a*/ 	.short	(.L_15 - .L_14)
.L_14:
        /*002c*/ 	.word	0x00000000
        /*0030*/ 	.short	0x0000
        /*0032*/ 	.short	0x0000
        /*0034*/ 	.byte	0x00, 0xf4, 0x21, 0x00


	//----- nvinfo : EIATTR_SPARSE_MMA_MASK
	.align		4
.L_15:
        /*0038*/ 	.byte	0x03, 0x50
        /*003a*/ 	.short	0x0000


	//----- nvinfo : EIATTR_MAXREG_COUNT
	.align		4
        /*003c*/ 	.byte	0x03, 0x1b
        /*003e*/ 	.short	0x00ff


	//----- nvinfo : EIATTR_EXIT_INSTR_OFFSETS
	.align		4
        /*0040*/ 	.byte	0x04, 0x1c
        /*0042*/ 	.short	(.L_17 - .L_16)


	//   ....[0]....
.L_16:
        /*0044*/ 	.word	0x00000390


	//----- nvinfo : EIATTR_REQNTID
	.align		4
.L_17:
        /*0048*/ 	.byte	0x04, 0x10
        /*004a*/ 	.short	(.L_19 - .L_18)
.L_18:
        /*004c*/ 	.word	0x00000080
        /*0050*/ 	.word	0x00000001
        /*0054*/ 	.word	0x00000001


	//----- nvinfo : EIATTR_CBANK_PARAM_SIZE
	.align		4
.L_19:
        /*0058*/ 	.byte	0x03, 0x19
        /*005a*/ 	.short	0x0014


	//----- nvinfo : EIATTR_PARAM_CBANK
	.align		4
        /*005c*/ 	.byte	0x04, 0x0a
        /*005e*/ 	.short	(.L_21 - .L_20)
	.align		4
.L_20:
        /*0060*/ 	.word	index@(.nv.constant0.triton_poi_fused_constant_pad_nd_21)
        /*0064*/ 	.short	0x0210
        /*0066*/ 	.short	0x0014


	//----- nvinfo : EIATTR_SW_WAR
	.align		4
.L_21:
        /*0068*/ 	.byte	0x04, 0x36
        /*006a*/ 	.short	(.L_23 - .L_22)
.L_22:
        /*006c*/ 	.word	0x00000008
.L_23:


//--------------------- .nv.callgraph             --------------------------
	.section	.nv.callgraph,"",@"SHT_CUDA_CALLGRAPH"
	.align	4
	.sectionentsize	8
	.align		4
        /*0000*/ 	.word	0x00000000
	.align		4
        /*0004*/ 	.word	0xffffffff
	.align		4
        /*0008*/ 	.word	0x00000000
	.align		4
        /*000c*/ 	.word	0xfffffffe
	.align		4
        /*0010*/ 	.word	0x00000000
	.align		4
        /*0014*/ 	.word	0xfffffffd
	.align		4
        /*0018*/ 	.word	0x00000000
	.align		4
        /*001c*/ 	.word	0xfffffffc


//--------------------- .text.triton_poi_fused_constant_pad_nd_21 --------------------------
	.section	.text.triton_poi_fused_constant_pad_nd_21,"ax",@progbits
	.align	128
        .global         triton_poi_fused_constant_pad_nd_21
        .type           triton_poi_fused_constant_pad_nd_21,@function
        .size           triton_poi_fused_constant_pad_nd_21,(.L_x_1 - triton_poi_fused_constant_pad_nd_21)
        .other          triton_poi_fused_constant_pad_nd_21,@"STO_CUDA_ENTRY STV_DEFAULT"
triton_poi_fused_constant_pad_nd_21:
.text.triton_poi_fused_constant_pad_nd_21:
[----:B------:R-:W-:Y:S01]  /*0000*/  LDC R1, c[0x0][0x28] ;  /* 0x00000a00ff017b82 */ /* 0x000fe20000000800 */
[----:B------:R-:W1:Y:S01]  /*0010*/  S2R R0, SR_TID.X ;  /* 0x0000000000007919 */ /* 0x000e620000002100 */
[----:B------:R-:W-:Y:S01]  /*0020*/  ULDC.64 UR4, c[0x0][0x210] ;  /* 0x0000840000047ab9 */ /* 0x000fe20000000a00 */
[----:B------:R-:W2:Y:S01]  /*0030*/  S2R R3, SR_CTAID.X ;  /* 0x0000000000037919 */ /* 0x000ea20000002500 */
[----:B-1----:R-:W-:-:S05]  /*0040*/  IMAD.SHL.U32 R0, R0, 0x2, RZ ;  /* 0x0000000200007824 */ /* 0x002fca00078e00ff */
[----:B------:R-:W-:-:S05]  /*0050*/  LOP3.LUT R0, R0, 0xfe, RZ, 0xc0, !PT ;  /* 0x000000fe00007812 */ /* 0x000fca00078ec0ff */
[----:B--2---:R-:W-:-:S04]  /*0060*/  IMAD R0, R3, 0x100, R0 ;  /* 0x0000010003007824 */ /* 0x004fc800078e0200 */
[C---:B------:R-:W-:Y:S02]  /*0070*/  VIADD R2, R0.reuse, 0x1 ;  /* 0x0000000100027836 */ /* 0x040fe40000000000 */
[----:B------:R-:W-:-:S04]  /*0080*/  IMAD.HI R3, R0, 0x55555556, RZ ;  /* 0x5555555600037827 */ /* 0x000fc800078e02ff */
[----:B------:R-:W-:Y:S01]  /*0090*/  IMAD.HI R4, R2, 0x55555556, RZ ;  /* 0x5555555602047827 */ /* 0x000fe200078e02ff */
[----:B------:R-:W-:-:S04]  /*00a0*/  LEA.HI R3, R3, R3, RZ, 0x1 ;  /* 0x0000000303037211 */ /* 0x000fc800078f08ff */
[----:B------:R-:W-:Y:S01]  /*00b0*/  LEA.HI R5, R4, R4, RZ, 0x1 ;  /* 0x0000000404057211 */ /* 0x000fe200078f08ff */
[----:B------:R-:W-:-:S04]  /*00c0*/  IMAD.HI R4, R3, 0x55555556, RZ ;  /* 0x5555555603047827 */ /* 0x000fc800078e02ff */
[----:B------:R-:W-:Y:S01]  /*00d0*/  IMAD.HI R6, R5, 0x55555556, RZ ;  /* 0x5555555605067827 */ /* 0x000fe200078e02ff */
[----:B------:R-:W-:-:S03]  /*00e0*/  LEA.HI R8, R4, R4, RZ, 0x1 ;  /* 0x0000000404087211 */ /* 0x000fc600078f08ff */
[----:B------:R-:W-:Y:S01]  /*00f0*/  IMAD.HI R4, R0, 0x38e38e39, RZ ;  /* 0x38e38e3900047827 */ /* 0x000fe200078e02ff */
[----:B------:R-:W-:-:S03]  /*0100*/  LEA.HI R10, R6, R6, RZ, 0x1 ;  /* 0x00000006060a7211 */ /* 0x000fc600078f08ff */
[----:B------:R-:W-:-:S04]  /*0110*/  IMAD.HI R6, R2, 0x38e38e39, RZ ;  /* 0x38e38e3902067827 */ /* 0x000fc800078e02ff */
[----:B------:R-:W-:Y:S02]  /*0120*/  IMAD R8, R8, -0x3, R3 ;  /* 0xfffffffd08087824 */ /* 0x000fe400078e0203 */
[----:B------:R-:W-:Y:S01]  /*0130*/  IMAD R7, R3, -0x3, R0 ;  /* 0xfffffffd03077824 */ /* 0x000fe200078e0200 */
[----:B------:R-:W-:Y:S01]  /*0140*/  SHF.R.U32.HI R3, RZ, 0x1, R4 ;  /* 0x00000001ff037819 */ /* 0x000fe20000011604 */
[----:B------:R-:W-:Y:S02]  /*0150*/  IMAD R9, R5, -0x3, R2 ;  /* 0xfffffffd05097824 */ /* 0x000fe400078e0202 */
[----:B------:R-:W-:Y:S01]  /*0160*/  IMAD R10, R10, -0x3, R5 ;  /* 0xfffffffd0a0a7824 */ /* 0x000fe200078e0205 */
[----:B------:R-:W-:Y:S02]  /*0170*/  SHF.R.U32.HI R5, RZ, 0x1, R6 ;  /* 0x00000001ff057819 */ /* 0x000fe40000011606 */
[----:B------:R-:W-:Y:S02]  /*0180*/  LEA.HI R3, R4, R3, RZ, 0x1 ;  /* 0x0000000304037211 */ /* 0x000fe400078f08ff */
[----:B------:R-:W-:-:S02]  /*0190*/  LEA.HI R5, R6, R5, RZ, 0x1 ;  /* 0x0000000506057211 */ /* 0x000fc400078f08ff */
[----:B------:R-:W-:Y:S01]  /*01a0*/  VIMNMX R2, R8, R7, PT ;  /* 0x0000000708027248 */ /* 0x000fe20003fe0100 */
[----:B------:R-:W-:Y:S01]  /*01b0*/  IMAD.SHL.U32 R3, R3, 0x4, RZ ;  /* 0x0000000403037824 */ /* 0x000fe200078e00ff */
[----:B------:R-:W-:Y:S01]  /*01c0*/  VIMNMX R4, R10, R9, PT ;  /* 0x000000090a047248 */ /* 0x000fe20003fe0100 */
[----:B------:R-:W-:Y:S01]  /*01d0*/  IMAD.SHL.U32 R8, R8, 0x2, RZ ;  /* 0x0000000208087824 */ /* 0x000fe200078e00ff */
[----:B------:R-:W-:Y:S01]  /*01e0*/  ISETP.GT.AND P1, PT, R2, RZ, PT ;  /* 0x000000ff0200720c */ /* 0x000fe20003f24270 */
[----:B------:R-:W-:Y:S01]  /*01f0*/  IMAD.SHL.U32 R5, R5, 0x4, RZ ;  /* 0x0000000405057824 */ /* 0x000fe200078e00ff */
[----:B------:R-:W-:Y:S01]  /*0200*/  SHF.R.S32.HI R2, RZ, 0x1f, R7 ;  /* 0x0000001fff027819 */ /* 0x000fe20000011407 */
[----:B------:R-:W-:Y:S01]  /*0210*/  IMAD.SHL.U32 R10, R10, 0x2, RZ ;  /* 0x000000020a0a7824 */ /* 0x000fe200078e00ff */
[----:B------:R-:W-:Y:S02]  /*0220*/  IADD3 R7, P4, P5, R8, R7, R3 ;  /* 0x0000000708077210 */ /* 0x000fe40007d9e003 */
[----:B------:R-:W-:-:S02]  /*0230*/  SHF.R.S32.HI R6, RZ, 0x1f, R9 ;  /* 0x0000001fff067819 */ /* 0x000fc40000011409 */
[----:B------:R-:W-:Y:S02]  /*0240*/  SHF.R.S32.HI R3, RZ, 0x1f, R3 ;  /* 0x0000001fff037819 */ /* 0x000fe40000011403 */
[----:B------:R-:W-:Y:S02]  /*0250*/  SHF.R.S32.HI R8, RZ, 0x1f, R8 ;  /* 0x0000001fff087819 */ /* 0x000fe40000011408 */
[--C-:B------:R-:W-:Y:S02]  /*0260*/  IADD3 R9, P2, P3, R10, R9, R5.reuse ;  /* 0x000000090a097210 */ /* 0x100fe40007b5e005 */
[----:B------:R-:W-:Y:S02]  /*0270*/  SHF.R.S32.HI R5, RZ, 0x1f, R5 ;  /* 0x0000001fff057819 */ /* 0x000fe40000011405 */
[----:B------:R-:W-:Y:S02]  /*0280*/  SHF.R.S32.HI R10, RZ, 0x1f, R10 ;  /* 0x0000001fff0a7819 */ /* 0x000fe4000001140a */
[----:B------:R-:W-:-:S02]  /*0290*/  ISETP.GT.AND P0, PT, R4, RZ, PT ;  /* 0x000000ff0400720c */ /* 0x000fc40003f04270 */
[----:B------:R-:W-:Y:S02]  /*02a0*/  IADD3.X R2, R8, R2, R3, P4, P5 ;  /* 0x0000000208027210 */ /* 0x000fe400027ea403 */
[----:B------:R-:W-:Y:S02]  /*02b0*/  LEA R4, P4, R7, UR4, 0x2 ;  /* 0x0000000407047c11 */ /* 0x000fe4000f8810ff */
[----:B------:R-:W-:Y:S02]  /*02c0*/  IADD3.X R10, R10, R6, R5, P2, P3 ;  /* 0x000000060a0a7210 */ /* 0x000fe400017e6405 */
[----:B------:R-:W-:Y:S02]  /*02d0*/  LEA R6, P2, R9, UR4, 0x2 ;  /* 0x0000000409067c11 */ /* 0x000fe4000f8410ff */
[----:B------:R-:W-:Y:S02]  /*02e0*/  LEA.HI.X R5, R7, UR5, R2, 0x2, P4 ;  /* 0x0000000507057c11 */ /* 0x000fe4000a0f1402 */
[----:B------:R-:W-:-:S02]  /*02f0*/  LEA.HI.X R7, R9, UR5, R10, 0x2, P2 ;  /* 0x0000000509077c11 */ /* 0x000fc400090f140a */
[----:B------:R-:W-:Y:S01]  /*0300*/  CS2R R8, SRZ ;  /* 0x0000000000087805 */ /* 0x000fe2000001ff00 */
[----:B------:R-:W-:Y:S01]  /*0310*/  ULDC.64 UR4, c[0x0][0x208] ;  /* 0x0000820000047ab9 */ /* 0x000fe20000000a00 */
[----:B------:R-:W1:Y:S04]  /*0320*/  LDC.64 R2, c[0x0][0x218] ;  /* 0x00008600ff027b82 */ /* 0x000e680000000a00 */
[----:B------:R-:W2:Y:S04]  /*0330*/  @P1 LDG.E R8, desc[UR4][R4.64+-0xc] ;  /* 0xfffff40404081981 */ /* 0x000ea8000c1e1900 */
[----:B------:R-:W3:Y:S01]  /*0340*/  @P0 LDG.E R9, desc[UR4][R6.64+-0xc] ;  /* 0xfffff40406090981 */ /* 0x000ee2000c1e1900 */
[----:B-1----:R-:W-:Y:S01]  /*0350*/  IMAD.WIDE R2, R0, 0x4, R2 ;  /* 0x0000000400027825 */ /* 0x002fe200078e0202 */
[----:B--2---:R-:W-:-:S02]  /*0360*/  SEL R8, R8, RZ, P1 ;  /* 0x000000ff08087207 */ /* 0x004fc40000800000 */
[----:B---3--:R-:W-:-:S05]  /*0370*/  SEL R9, R9, RZ, P0 ;  /* 0x000000ff09097207 */ /* 0x008fca0000000000 */
[----:B------:R-:W-:Y:S01]  /*0380*/  STG.E.64 desc[UR4][R2.64], R8 ;  /* 0x0000000802007986 */ /* 0x000fe2000c101b04 */
[----:B------:R-:W-:Y:S05]  /*0390*/  EXIT ;  /* 0x000000000000794d */ /* 0x000fea0003800000 */
.L_x_0:
[----:B------:R-:W-:-:S00]  /*03a0*/  BRA `(.L_x_0) ;  /* 0xfffffffc00fc7947 */ /* 0x000fc0000383ffff */
[----:B------:R-:W-:-:S00]  /*03b0*/  NOP ;  /* 0x0000000000007918 */ /* 0x000fc00000000000 */
        /* <DEDUP_REMOVED lines=12> */
.L_x_1:


//--------------------- .nv.constant0.triton_poi_fused_constant_pad_nd_21 --------------------------
	.section	.nv.constant0.triton_poi_fused_constant_pad_nd_21,"a",@progbits
	.sectionflags	@""
	.align	4
.nv.constant0.triton_poi_fused_constant_pad_nd_21:
	.zero		548
